//
// Generated by NVIDIA NVVM Compiler
//
// Compiler Build ID: CL-36424714
// Cuda compilation tools, release 13.0, V13.0.88
// Based on NVVM 20.0.0
//

.version 9.0
.target sm_100
.address_size 64

	// .globl	_Z12hello_kernelv
.extern .func  (.param .b32 func_retval0) vprintf
(
	.param .b64 vprintf_param_0,
	.param .b64 vprintf_param_1
)
;
.global .align 1 .b8 $str[28] = {72, 101, 108, 108, 111, 32, 102, 114, 111, 109, 32, 67, 85, 68, 65, 32, 116, 104, 114, 101, 97, 100, 32, 37, 100, 33, 10};

.visible .entry _Z12hello_kernelv()
{
	.local .align 8 .b8 	__local_depot0[8];
	.reg .b64 	%SP;
	.reg .b64 	%SPL;
	.reg .b32 	%r<4>;
	.reg .b64 	%rd<5>;

	mov.u64 	%SPL, __local_depot0;
	cvta.local.u64 	%SP, %SPL;
	add.u64 	%rd1, %SP, 0;
	add.u64 	%rd2, %SPL, 0;
	mov.u32 	%r1, %tid.x;
	st.local.u32 	[%rd2], %r1;
	mov.u64 	%rd3, $str;
	cvta.global.u64 	%rd4, %rd3;
	{ // callseq 0, 0
	.param .b64 param0;
	st.param.b64 	[param0], %rd4;
	.param .b64 param1;
	st.param.b64 	[param1], %rd1;
	.param .b32 retval0;
	call.uni (retval0), 
	vprintf, 
	(
	param0, 
	param1
	);
	ld.param.b32 	%r2, [retval0];
	} // callseq 0
	ret;

}


// ===== COMPILED SASS (sm_100) =====

	.target	sm_100

	.elftype	@"ET_EXEC"


//--------------------- .note.nv.tkinfo           --------------------------
	.section	.note.nv.tkinfo,"",@"SHT_NOTE"
	.sectionflags	@"SHF_NOTE_NV_TKINFO"
	.tkinfo
        /*0018*/ 	.word	0x00000002
        /*0030*/ 	.string	""
        /*0030*/ 	.string	"ptxas"
        /*0030*/ 	.string	"Cuda compilation tools, release 13.0, V13.0.88"
        /*0030*/ 	.string	"Build cuda_13.0.r13.0/compiler.36424714_0"
        /*0030*/ 	.string	"-arch sm_100 -m 64 "



//--------------------- .note.nv.cuinfo           --------------------------
	.section	.note.nv.cuinfo,"",@"SHT_NOTE"
	.sectionflags	@"SHF_NOTE_NV_CUINFO"
        /*0018*/ 	.short	0x0002
        /*001a*/ 	.short	0x0064
        /*001c*/ 	.short	0x0082
	.zero		2


//--------------------- .nv.info                  --------------------------
	.section	.nv.info,"",@"SHT_CUDA_INFO"
	.align	4


	//----- nvinfo : EIATTR_REGCOUNT
	.align		4
        /*0000*/ 	.byte	0x04, 0x2f
        /*0002*/ 	.short	(.L_2 - .L_1)
	.align		4
.L_1:
        /*0004*/ 	.word	index@(_Z12hello_kernelv)
        /*0008*/ 	.word	0x00000018


	//----- nvinfo : EIATTR_FRAME_SIZE
	.align		4
.L_2:
        /*000c*/ 	.byte	0x04, 0x11
        /*000e*/ 	.short	(.L_4 - .L_3)
	.align		4
.L_3:
        /*0010*/ 	.word	index@(_Z12hello_kernelv)
        /*0014*/ 	.word	0x00000008


	//----- nvinfo : EIATTR_MIN_STACK_SIZE
	.align		4
.L_4:
        /*0018*/ 	.byte	0x04, 0x12
        /*001a*/ 	.short	(.L_6 - .L_5)
	.align		4
.L_5:
        /*001c*/ 	.word	index@(_Z12hello_kernelv)
        /*0020*/ 	.word	0x00000008
.L_6:


//--------------------- .nv.compat                --------------------------
	.section	.nv.compat,"",@"SHT_CUDA_COMPAT_INFO"
	.align	4
        /*0000*/ 	.byte	0x02, 0x09, 0x00, 0x00, 0x02, 0x02, 0x01, 0x00, 0x02, 0x05, 0x05, 0x00, 0x03, 0x07, 0x01, 0x01
        /*0010*/ 	.byte	0x02, 0x03, 0x00, 0x00, 0x02, 0x06, 0x01, 0x00, 0x04, 0x0b, 0x08, 0x00, 0x09, 0x00, 0x00, 0x00
        /*0020*/ 	.byte	0x00, 0x00, 0x00, 0x00


//--------------------- .nv.info._Z12hello_kernelv --------------------------
	.section	.nv.info._Z12hello_kernelv,"",@"SHT_CUDA_INFO"
	.sectionflags	@""
	.align	4


	//----- nvinfo : EIATTR_CUDA_API_VERSION
	.align		4
        /*0000*/ 	.byte	0x04, 0x37
        /*0002*/ 	.short	(.L_8 - .L_7)
.L_7:
        /*0004*/ 	.word	0x00000082


	//----- nvinfo : EIATTR_SPARSE_MMA_MASK
	.align		4
.L_8:
        /*0008*/ 	.byte	0x03, 0x50
        /*000a*/ 	.short	0x0000


	//----- nvinfo : EIATTR_MAXREG_COUNT
	.align		4
        /*000c*/ 	.byte	0x03, 0x1b
        /*000e*/ 	.short	0x00ff


	//----- nvinfo : EIATTR_EXTERNS
	.align		4
        /*0010*/ 	.byte	0x04, 0x0f
        /*0012*/ 	.short	(.L_10 - .L_9)


	//   ....[0]....
	.align		4
.L_9:
        /*0014*/ 	.word	index@(vprintf)


	//----- nvinfo : EIATTR_MERCURY_ISA_VERSION
	.align		4
.L_10:
        /*0018*/ 	.byte	0x03, 0x5f
        /*001a*/ 	.short	0x0101


	//----- nvinfo : EIATTR_VRC_CTA_INIT_COUNT
	.align		4
        /*001c*/ 	.byte	0x02, 0x4a
	.zero		1
	.zero		1


	//----- nvinfo : EIATTR_SYSCALL_OFFSETS
	.align		4
        /*0020*/ 	.byte	0x04, 0x46
        /*0022*/ 	.short	(.L_12 - .L_11)


	//   ....[0]....
.L_11:
        /*0024*/ 	.word	0x000000e0


	//----- nvinfo : EIATTR_EXIT_INSTR_OFFSETS
	.align		4
.L_12:
        /*0028*/ 	.byte	0x04, 0x1c
        /*002a*/ 	.short	(.L_14 - .L_13)


	//   ....[0]....
.L_13:
        /*002c*/ 	.word	0x000000f0


	//----- nvinfo : EIATTR_SW_WAR
	.align		4
.L_14:
        /*0030*/ 	.byte	0x04, 0x36
        /*0032*/ 	.short	(.L_16 - .L_15)
.L_15:
        /*0034*/ 	.word	0x00000008
.L_16:


//--------------------- .nv.callgraph             --------------------------
	.section	.nv.callgraph,"",@"SHT_CUDA_CALLGRAPH"
	.align	4
	.sectionentsize	8
	.align		4
        /*0000*/ 	.word	0x00000000
	.align		4
        /*0004*/ 	.word	0xffffffff
	.align		4
        /*0008*/ 	.word	index@(_Z12hello_kernelv)
	.align		4
        /*000c*/ 	.word	index@(vprintf)
	.align		4
        /*0010*/ 	.word	0x00000000
	.align		4
        /*0014*/ 	.word	0xfffffffe
	.align		4
        /*0018*/ 	.word	0x00000000
	.align		4
        /*001c*/ 	.word	0xfffffffd
	.align		4
        /*0020*/ 	.word	0x00000000
	.align		4
        /*0024*/ 	.word	0xfffffffc


//--------------------- .nv.constant4             --------------------------
	.section	.nv.constant4,"a",@progbits
	.align	8
	.align		8
.nv.constant4:
        /*0000*/ 	.dword	vprintf
	.align		8
        /*0008*/ 	.dword	$str


//--------------------- .text._Z12hello_kernelv   --------------------------
	.section	.text._Z12hello_kernelv,"ax",@progbits
	.align	128
        .global         _Z12hello_kernelv
        .type           _Z12hello_kernelv,@function
        .size           _Z12hello_kernelv,(.L_x_2 - _Z12hello_kernelv)
        .other          _Z12hello_kernelv,@"STO_CUDA_ENTRY STV_DEFAULT"
_Z12hello_kernelv:
.text._Z12hello_kernelv:
[----:B------:R-:W0:Y:S01]  /*0000*/  LDC R1, c[0x0][0x37c] ;  /* 0x0000df00ff017b82 */ /* 0x000e220000000800 */
[----:B------:R-:W1:Y:S01]  /*0010*/  S2R R8, SR_TID.X ;  /* 0x0000000000087919 */ /* 0x000e620000002100 */
[----:B0-----:R-:W-:Y:S01]  /*0020*/  VIADD R1, R1, 0xfffffff8 ;  /* 0xfffffff801017836 */ /* 0x001fe20000000000 */
[----:B------:R-:W-:Y:S01]  /*0030*/  MOV R0, 0x0 ;  /* 0x0000000000007802 */ /* 0x000fe20000000f00 */
[----:B------:R-:W0:Y:S04]  /*0040*/  LDCU UR4, c[0x0][0x2f8] ;  /* 0x00005f00ff0477ac */ /* 0x000e280008000800 */
[----:B------:R2:W3:Y:S01]  /*0050*/  LDC.64 R2, c[0x4][R0] ;  /* 0x0100000000027b82 */ /* 0x0004e20000000a00 */
[----:B------:R-:W4:Y:S01]  /*0060*/  LDCU.64 UR6, c[0x4][0x8] ;  /* 0x01000100ff0677ac */ /* 0x000f220008000a00 */
[----:B------:R-:W5:Y:S01]  /*0070*/  LDCU UR5, c[0x0][0x2fc] ;  /* 0x00005f80ff0577ac */ /* 0x000f620008000800 */
[----:B0-----:R-:W-:Y:S01]  /*0080*/  IADD3 R6, P0, PT, R1, UR4, RZ ;  /* 0x0000000401067c10 */ /* 0x001fe2000ff1e0ff */
[----:B----4-:R-:W-:Y:S01]  /*0090*/  IMAD.U32 R4, RZ, RZ, UR6 ;  /* 0x00000006ff047e24 */ /* 0x010fe2000f8e00ff */
[----:B------:R-:W-:-:S03]  /*00a0*/  MOV R5, UR7 ;  /* 0x0000000700057c02 */ /* 0x000fc60008000f00 */
[----:B-----5:R-:W-:Y:S01]  /*00b0*/  IMAD.X R7, RZ, RZ, UR5, P0 ;  /* 0x00000005ff077e24 */ /* 0x020fe200080e06ff */
[----:B-1----:R2:W-:Y:S07]  /*00c0*/  STL [R1], R8 ;  /* 0x0000000801007387 */ /* 0x0025ee0000100800 */
[----:B------:R-:W-:-:S07]  /*00d0*/  LEPC R20, `(.L_x_0) ;  /* 0x000000001014794e */ /* 0x000fce0000000000 */
[----:B--23--:R-:W-:Y:S05]  /*00e0*/  CALL.ABS.NOINC R2 ;  /* 0x0000000002007343 */ /* 0x00cfea0003c00000 */
.L_x_0:
[----:B------:R-:W-:Y:S05]  /*00f0*/  EXIT ;  /* 0x000000000000794d */ /* 0x000fea0003800000 */
.L_x_1:
[----:B------:R-:W-:-:S00]  /*0100*/  BRA `(.L_x_1) ;  /* 0xfffffffc00fc7947 */ /* 0x000fc0000383ffff */
[----:B------:R-:W-:-:S00]  /*0110*/  NOP ;  /* 0x0000000000007918 */ /* 0x000fc00000000000 */
        /* <DEDUP_REMOVED lines=14> */
.L_x_2:


//--------------------- .nv.global.init           --------------------------
	.section	.nv.global.init,"aw",@progbits
.nv.global.init:
	.type		$str,@object
	.size		$str,(.L_0 - $str)
$str:
        /*0000*/ 	.byte	0x48, 0x65, 0x6c, 0x6c, 0x6f, 0x20, 0x66, 0x72, 0x6f, 0x6d, 0x20, 0x43, 0x55, 0x44, 0x41, 0x20
        /*0010*/ 	.byte	0x74, 0x68, 0x72, 0x65, 0x61, 0x64, 0x20, 0x25, 0x64, 0x21, 0x0a, 0x00
.L_0:


//--------------------- .nv.shared.reserved.0     --------------------------
	.section	.nv.shared.reserved.0,"aw",@nobits
	.weak		__nv_reservedSMEM_offset_0_alias
	.size		__nv_reservedSMEM_offset_0_alias, 0, 64
	.other		__nv_reservedSMEM_offset_0_alias,@"STO_CUDA_RESERVED_SHARED STV_DEFAULT"
__nv_reservedSMEM_offset_0_alias:
	.zero		0
	.zero		64


//--------------------- .nv.constant0._Z12hello_kernelv --------------------------
	.section	.nv.constant0._Z12hello_kernelv,"a",@progbits
	.sectionflags	@""
	.align	4
.nv.constant0._Z12hello_kernelv:
	.zero		896


//--------------------- SYMBOLS --------------------------

	.type		.nv.reservedSmem.offset0,@object
	.size		.nv.reservedSmem.offset0,0x4
	.type		vprintf,@function
